//
// Generated by NVIDIA NVVM Compiler
//
// Compiler Build ID: CL-36424714
// Cuda compilation tools, release 13.0, V13.0.88
// Based on NVVM 20.0.0
//

.version 9.0
.target sm_100
.address_size 64

	// .globl	_Z11helloThreadv
.extern .func  (.param .b32 func_retval0) vprintf
(
	.param .b64 vprintf_param_0,
	.param .b64 vprintf_param_1
)
;
.global .align 1 .b8 $str[21] = {104, 101, 108, 108, 111, 32, 116, 104, 114, 101, 97, 100, 46, 32, 37, 100, 32, 37, 100, 10};
.global .align 1 .b8 $str$1[5] = {37, 100, 32, 10};

.visible .entry _Z11helloThreadv()
{
	.local .align 8 .b8 	__local_depot0[8];
	.reg .b64 	%SP;
	.reg .b64 	%SPL;
	.reg .b32 	%r<9>;
	.reg .b64 	%rd<7>;

	mov.u64 	%SPL, __local_depot0;
	cvta.local.u64 	%SP, %SPL;
	add.u64 	%rd1, %SP, 0;
	add.u64 	%rd2, %SPL, 0;
	mov.u32 	%r1, %ctaid.x;
	mov.u32 	%r2, %tid.x;
	st.local.v2.u32 	[%rd2], {%r1, %r2};
	mov.u64 	%rd3, $str;
	cvta.global.u64 	%rd4, %rd3;
	{ // callseq 0, 0
	.param .b64 param0;
	st.param.b64 	[param0], %rd4;
	.param .b64 param1;
	st.param.b64 	[param1], %rd1;
	.param .b32 retval0;
	call.uni (retval0), 
	vprintf, 
	(
	param0, 
	param1
	);
	ld.param.b32 	%r3, [retval0];
	} // callseq 0
	mov.u32 	%r5, %ntid.x;
	mad.lo.s32 	%r6, %r1, %r5, %r2;
	st.local.u32 	[%rd2], %r6;
	mov.u64 	%rd5, $str$1;
	cvta.global.u64 	%rd6, %rd5;
	{ // callseq 1, 0
	.param .b64 param0;
	st.param.b64 	[param0], %rd6;
	.param .b64 param1;
	st.param.b64 	[param1], %rd1;
	.param .b32 retval0;
	call.uni (retval0), 
	vprintf, 
	(
	param0, 
	param1
	);
	ld.param.b32 	%r7, [retval0];
	} // callseq 1
	ret;

}


// ===== COMPILED SASS (sm_100) =====

	.target	sm_100

	.elftype	@"ET_EXEC"


//--------------------- .note.nv.tkinfo           --------------------------
	.section	.note.nv.tkinfo,"",@"SHT_NOTE"
	.sectionflags	@"SHF_NOTE_NV_TKINFO"
	.tkinfo
        /*0018*/ 	.word	0x00000002
        /*0030*/ 	.string	""
        /*0030*/ 	.string	"ptxas"
        /*0030*/ 	.string	"Cuda compilation tools, release 13.0, V13.0.88"
        /*0030*/ 	.string	"Build cuda_13.0.r13.0/compiler.36424714_0"
        /*0030*/ 	.string	"-arch sm_100 -m 64 "



//--------------------- .note.nv.cuinfo           --------------------------
	.section	.note.nv.cuinfo,"",@"SHT_NOTE"
	.sectionflags	@"SHF_NOTE_NV_CUINFO"
        /*0018*/ 	.short	0x0002
        /*001a*/ 	.short	0x0064
        /*001c*/ 	.short	0x0082
	.zero		2


//--------------------- .nv.info                  --------------------------
	.section	.nv.info,"",@"SHT_CUDA_INFO"
	.align	4


	//----- nvinfo : EIATTR_REGCOUNT
	.align		4
        /*0000*/ 	.byte	0x04, 0x2f
        /*0002*/ 	.short	(.L_3 - .L_2)
	.align		4
.L_2:
        /*0004*/ 	.word	index@(_Z11helloThreadv)
        /*0008*/ 	.word	0x00000018


	//----- nvinfo : EIATTR_FRAME_SIZE
	.align		4
.L_3:
        /*000c*/ 	.byte	0x04, 0x11
        /*000e*/ 	.short	(.L_5 - .L_4)
	.align		4
.L_4:
        /*0010*/ 	.word	index@(_Z11helloThreadv)
        /*0014*/ 	.word	0x00000008


	//----- nvinfo : EIATTR_MIN_STACK_SIZE
	.align		4
.L_5:
        /*0018*/ 	.byte	0x04, 0x12
        /*001a*/ 	.short	(.L_7 - .L_6)
	.align		4
.L_6:
        /*001c*/ 	.word	index@(_Z11helloThreadv)
        /*0020*/ 	.word	0x00000008
.L_7:


//--------------------- .nv.compat                --------------------------
	.section	.nv.compat,"",@"SHT_CUDA_COMPAT_INFO"
	.align	4
        /*0000*/ 	.byte	0x02, 0x09, 0x00, 0x00, 0x02, 0x02, 0x01, 0x00, 0x02, 0x05, 0x05, 0x00, 0x03, 0x07, 0x01, 0x01
        /*0010*/ 	.byte	0x02, 0x03, 0x00, 0x00, 0x02, 0x06, 0x01, 0x00, 0x04, 0x0b, 0x08, 0x00, 0x09, 0x00, 0x00, 0x00
        /*0020*/ 	.byte	0x00, 0x00, 0x00, 0x00


//--------------------- .nv.info._Z11helloThreadv --------------------------
	.section	.nv.info._Z11helloThreadv,"",@"SHT_CUDA_INFO"
	.sectionflags	@""
	.align	4


	//----- nvinfo : EIATTR_CUDA_API_VERSION
	.align		4
        /*0000*/ 	.byte	0x04, 0x37
        /*0002*/ 	.short	(.L_9 - .L_8)
.L_8:
        /*0004*/ 	.word	0x00000082


	//----- nvinfo : EIATTR_SPARSE_MMA_MASK
	.align		4
.L_9:
        /*0008*/ 	.byte	0x03, 0x50
        /*000a*/ 	.short	0x0000


	//----- nvinfo : EIATTR_MAXREG_COUNT
	.align		4
        /*000c*/ 	.byte	0x03, 0x1b
        /*000e*/ 	.short	0x00ff


	//----- nvinfo : EIATTR_EXTERNS
	.align		4
        /*0010*/ 	.byte	0x04, 0x0f
        /*0012*/ 	.short	(.L_11 - .L_10)


	//   ....[0]....
	.align		4
.L_10:
        /*0014*/ 	.word	index@(vprintf)


	//----- nvinfo : EIATTR_MERCURY_ISA_VERSION
	.align		4
.L_11:
        /*0018*/ 	.byte	0x03, 0x5f
        /*001a*/ 	.short	0x0101


	//----- nvinfo : EIATTR_VRC_CTA_INIT_COUNT
	.align		4
        /*001c*/ 	.byte	0x02, 0x4a
	.zero		1
	.zero		1


	//----- nvinfo : EIATTR_SYSCALL_OFFSETS
	.align		4
        /*0020*/ 	.byte	0x04, 0x46
        /*0022*/ 	.short	(.L_13 - .L_12)


	//   ....[0]....
.L_12:
        /*0024*/ 	.word	0x00000110


	//   ....[1]....
        /*0028*/ 	.word	0x000001c0


	//----- nvinfo : EIATTR_EXIT_INSTR_OFFSETS
	.align		4
.L_13:
        /*002c*/ 	.byte	0x04, 0x1c
        /*002e*/ 	.short	(.L_15 - .L_14)


	//   ....[0]....
.L_14:
        /*0030*/ 	.word	0x000001d0


	//----- nvinfo : EIATTR_SW_WAR
	.align		4
.L_15:
        /*0034*/ 	.byte	0x04, 0x36
        /*0036*/ 	.short	(.L_17 - .L_16)
.L_16:
        /*0038*/ 	.word	0x00000008
.L_17:


//--------------------- .nv.callgraph             --------------------------
	.section	.nv.callgraph,"",@"SHT_CUDA_CALLGRAPH"
	.align	4
	.sectionentsize	8
	.align		4
        /*0000*/ 	.word	0x00000000
	.align		4
        /*0004*/ 	.word	0xffffffff
	.align		4
        /*0008*/ 	.word	index@(_Z11helloThreadv)
	.align		4
        /*000c*/ 	.word	index@(vprintf)
	.align		4
        /*0010*/ 	.word	0x00000000
	.align		4
        /*0014*/ 	.word	0xfffffffe
	.align		4
        /*0018*/ 	.word	0x00000000
	.align		4
        /*001c*/ 	.word	0xfffffffd
	.align		4
        /*0020*/ 	.word	0x00000000
	.align		4
        /*0024*/ 	.word	0xfffffffc


//--------------------- .nv.constant4             --------------------------
	.section	.nv.constant4,"a",@progbits
	.align	8
	.align		8
.nv.constant4:
        /*0000*/ 	.dword	vprintf
	.align		8
        /*0008*/ 	.dword	$str
	.align		8
        /*0010*/ 	.dword	$str$1


//--------------------- .text._Z11helloThreadv    --------------------------
	.section	.text._Z11helloThreadv,"ax",@progbits
	.align	128
        .global         _Z11helloThreadv
        .type           _Z11helloThreadv,@function
        .size           _Z11helloThreadv,(.L_x_3 - _Z11helloThreadv)
        .other          _Z11helloThreadv,@"STO_CUDA_ENTRY STV_DEFAULT"
_Z11helloThreadv:
.text._Z11helloThreadv:
[----:B------:R-:W0:Y:S01]  /*0000*/  LDC R1, c[0x0][0x37c] ;  /* 0x0000df00ff017b82 */ /* 0x000e220000000800 */
[----:B------:R-:W1:Y:S01]  /*0010*/  S2R R16, SR_CTAID.X ;  /* 0x0000000000107919 */ /* 0x000e620000002500 */
[----:B------:R-:W2:Y:S01]  /*0020*/  LDCU UR4, c[0x0][0x2f8] ;  /* 0x00005f00ff0477ac */ /* 0x000ea20008000800 */
[----:B0-----:R-:W-:Y:S01]  /*0030*/  VIADD R1, R1, 0xfffffff8 ;  /* 0xfffffff801017836 */ /* 0x001fe20000000000 */
[----:B------:R-:W-:Y:S01]  /*0040*/  MOV R2, 0x0 ;  /* 0x0000000000027802 */ /* 0x000fe20000000f00 */
[----:B------:R-:W1:Y:S01]  /*0050*/  S2R R17, SR_TID.X ;  /* 0x0000000000117919 */ /* 0x000e620000002100 */
[----:B------:R-:W0:Y:S02]  /*0060*/  LDCU UR5, c[0x0][0x2fc] ;  /* 0x00005f80ff0577ac */ /* 0x000e240008000800 */
[----:B------:R3:W4:Y:S01]  /*0070*/  LDC.64 R8, c[0x4][R2] ;  /* 0x0100000002087b82 */ /* 0x0007220000000a00 */
[----:B------:R-:W5:Y:S01]  /*0080*/  LDCU.64 UR6, c[0x4][0x8] ;  /* 0x01000100ff0677ac */ /* 0x000f620008000a00 */
[----:B--2---:R-:W-:-:S04]  /*0090*/  IADD3 R18, P0, PT, R1, UR4, RZ ;  /* 0x0000000401127c10 */ /* 0x004fc8000ff1e0ff */
[----:B------:R-:W-:Y:S01]  /*00a0*/  MOV R6, R18 ;  /* 0x0000001200067202 */ /* 0x000fe20000000f00 */
[----:B0-----:R-:W-:Y:S01]  /*00b0*/  IMAD.X R19, RZ, RZ, UR5, P0 ;  /* 0x00000005ff137e24 */ /* 0x001fe200080e06ff */
[----:B-----5:R-:W-:Y:S01]  /*00c0*/  MOV R4, UR6 ;  /* 0x0000000600047c02 */ /* 0x020fe20008000f00 */
[----:B------:R-:W-:Y:S02]  /*00d0*/  IMAD.U32 R5, RZ, RZ, UR7 ;  /* 0x00000007ff057e24 */ /* 0x000fe4000f8e00ff */
[----:B------:R-:W-:Y:S01]  /*00e0*/  IMAD.MOV.U32 R7, RZ, RZ, R19 ;  /* 0x000000ffff077224 */ /* 0x000fe200078e0013 */
[----:B-1----:R3:W-:Y:S06]  /*00f0*/  STL.64 [R1], R16 ;  /* 0x0000001001007387 */ /* 0x0027ec0000100a00 */
[----:B------:R-:W-:-:S07]  /*0100*/  LEPC R20, `(.L_x_0) ;  /* 0x000000001014794e */ /* 0x000fce0000000000 */
[----:B---34-:R-:W-:Y:S05]  /*0110*/  CALL.ABS.NOINC R8 ;  /* 0x0000000008007343 */ /* 0x018fea0003c00000 */
.L_x_0:
[----:B------:R-:W0:Y:S01]  /*0120*/  LDCU UR4, c[0x0][0x360] ;  /* 0x00006c00ff0477ac */ /* 0x000e220008000800 */
[----:B------:R-:W1:Y:S01]  /*0130*/  LDC.64 R2, c[0x4][R2] ;  /* 0x0100000002027b82 */ /* 0x000e620000000a00 */
[----:B------:R-:W-:Y:S01]  /*0140*/  MOV R6, R18 ;  /* 0x0000001200067202 */ /* 0x000fe20000000f00 */
[----:B------:R-:W-:Y:S02]  /*0150*/  IMAD.MOV.U32 R7, RZ, RZ, R19 ;  /* 0x000000ffff077224 */ /* 0x000fe400078e0013 */
[----:B0-----:R-:W-:Y:S01]  /*0160*/  IMAD R0, R16, UR4, R17 ;  /* 0x0000000410007c24 */ /* 0x001fe2000f8e0211 */
[----:B------:R-:W0:Y:S04]  /*0170*/  LDCU.64 UR4, c[0x4][0x10] ;  /* 0x01000200ff0477ac */ /* 0x000e280008000a00 */
[----:B------:R2:W-:Y:S01]  /*0180*/  STL [R1], R0 ;  /* 0x0000000001007387 */ /* 0x0005e20000100800 */
[----:B0-----:R-:W-:Y:S01]  /*0190*/  MOV R4, UR4 ;  /* 0x0000000400047c02 */ /* 0x001fe20008000f00 */
[----:B--2---:R-:W-:-:S07]  /*01a0*/  IMAD.U32 R5, RZ, RZ, UR5 ;  /* 0x00000005ff057e24 */ /* 0x004fce000f8e00ff */
[----:B------:R-:W-:-:S07]  /*01b0*/  LEPC R20, `(.L_x_1) ;  /* 0x000000001014794e */ /* 0x000fce0000000000 */
[----:B-1----:R-:W-:Y:S05]  /*01c0*/  CALL.ABS.NOINC R2 ;  /* 0x0000000002007343 */ /* 0x002fea0003c00000 */
.L_x_1:
[----:B------:R-:W-:Y:S05]  /*01d0*/  EXIT ;  /* 0x000000000000794d */ /* 0x000fea0003800000 */
.L_x_2:
[----:B------:R-:W-:-:S00]  /*01e0*/  BRA `(.L_x_2) ;  /* 0xfffffffc00fc7947 */ /* 0x000fc0000383ffff */
[----:B------:R-:W-:-:S00]  /*01f0*/  NOP ;  /* 0x0000000000007918 */ /* 0x000fc00000000000 */
        /* <DEDUP_REMOVED lines=8> */
.L_x_3:


//--------------------- .nv.global.init           --------------------------
	.section	.nv.global.init,"aw",@progbits
.nv.global.init:
	.type		$str$1,@object
	.size		$str$1,($str - $str$1)
$str$1:
        /*0000*/ 	.byte	0x25, 0x64, 0x20, 0x0a, 0x00
	.type		$str,@object
	.size		$str,(.L_0 - $str)
$str:
        /*0005*/ 	.byte	0x68, 0x65, 0x6c, 0x6c, 0x6f, 0x20, 0x74, 0x68, 0x72, 0x65, 0x61, 0x64, 0x2e, 0x20, 0x25, 0x64
        /*0015*/ 	.byte	0x20, 0x25, 0x64, 0x0a, 0x00
.L_0:


//--------------------- .nv.shared.reserved.0     --------------------------
	.section	.nv.shared.reserved.0,"aw",@nobits
	.weak		__nv_reservedSMEM_offset_0_alias
	.size		__nv_reservedSMEM_offset_0_alias, 0, 64
	.other		__nv_reservedSMEM_offset_0_alias,@"STO_CUDA_RESERVED_SHARED STV_DEFAULT"
__nv_reservedSMEM_offset_0_alias:
	.zero		0
	.zero		64


//--------------------- .nv.constant0._Z11helloThreadv --------------------------
	.section	.nv.constant0._Z11helloThreadv,"a",@progbits
	.sectionflags	@""
	.align	4
.nv.constant0._Z11helloThreadv:
	.zero		896


//--------------------- SYMBOLS --------------------------

	.type		.nv.reservedSmem.offset0,@object
	.size		.nv.reservedSmem.offset0,0x4
	.type		vprintf,@function
